//
// Generated by NVIDIA NVVM Compiler
//
// Compiler Build ID: CL-36424714
// Cuda compilation tools, release 13.0, V13.0.88
// Based on NVVM 20.0.0
//

.version 9.0
.target sm_100
.address_size 64

	// .globl	_Z9histogramPhPii
// _ZZ9histogramPhPiiE6s_data has been demoted
// _ZZ9histogramPhPiiE6s_hist has been demoted

.visible .entry _Z9histogramPhPii(
	.param .u64 .ptr .align 1 _Z9histogramPhPii_param_0,
	.param .u64 .ptr .align 1 _Z9histogramPhPii_param_1,
	.param .u32 _Z9histogramPhPii_param_2
)
{
	.reg .pred 	%p<3>;
	.reg .b16 	%rs<4>;
	.reg .b32 	%r<26>;
	.reg .b64 	%rd<9>;
	// demoted variable
	.shared .align 1 .b8 _ZZ9histogramPhPiiE6s_data[256];
	// demoted variable
	.shared .align 4 .b8 _ZZ9histogramPhPiiE6s_hist[64];
	ld.param.u64 	%rd2, [_Z9histogramPhPii_param_0];
	ld.param.u64 	%rd1, [_Z9histogramPhPii_param_1];
	ld.param.u32 	%r5, [_Z9histogramPhPii_param_2];
	cvta.to.global.u64 	%rd3, %rd2;
	mov.u32 	%r6, %tid.x;
	mov.u32 	%r1, %ctaid.x;
	mov.u32 	%r7, %ntid.x;
	mad.lo.s32 	%r8, %r1, %r7, %r6;
	mov.u32 	%r9, %tid.y;
	mov.u32 	%r10, %ctaid.y;
	mov.u32 	%r11, %ntid.y;
	mad.lo.s32 	%r12, %r10, %r11, %r9;
	mad.lo.s32 	%r13, %r5, %r12, %r8;
	mad.lo.s32 	%r2, %r9, %r7, %r6;
	cvt.s64.s32 	%rd4, %r13;
	add.s64 	%rd5, %rd3, %rd4;
	ld.global.u8 	%rs1, [%rd5];
	mov.u32 	%r14, _ZZ9histogramPhPiiE6s_data;
	add.s32 	%r3, %r14, %r2;
	st.shared.u8 	[%r3], %rs1;
	setp.gt.u32 	%p1, %r2, 15;
	shl.b32 	%r15, %r2, 2;
	mov.u32 	%r16, _ZZ9histogramPhPiiE6s_hist;
	add.s32 	%r4, %r16, %r15;
	@%p1 bra 	$L__BB0_2;
	mov.b32 	%r17, 0;
	st.shared.u32 	[%r4], %r17;
$L__BB0_2:
	setp.gt.u32 	%p2, %r2, 15;
	bar.sync 	0;
	ld.shared.u8 	%rs2, [%r3];
	shr.u16 	%rs3, %rs2, 4;
	mul.wide.u16 	%r18, %rs3, 4;
	add.s32 	%r20, %r16, %r18;
	atom.shared.add.u32 	%r21, [%r20], 1;
	bar.sync 	0;
	@%p2 bra 	$L__BB0_4;
	shl.b32 	%r22, %r1, 4;
	add.s32 	%r23, %r2, %r22;
	cvta.to.global.u64 	%rd6, %rd1;
	mul.wide.u32 	%rd7, %r23, 4;
	add.s64 	%rd8, %rd6, %rd7;
	ld.shared.u32 	%r24, [%r4];
	atom.global.add.u32 	%r25, [%rd8], %r24;
$L__BB0_4:
	ret;

}


// ===== COMPILED SASS (sm_100) =====

	.target	sm_100

	.elftype	@"ET_EXEC"


//--------------------- .note.nv.tkinfo           --------------------------
	.section	.note.nv.tkinfo,"",@"SHT_NOTE"
	.sectionflags	@"SHF_NOTE_NV_TKINFO"
	.tkinfo
        /*0018*/ 	.word	0x00000002
        /*0030*/ 	.string	""
        /*0030*/ 	.string	"ptxas"
        /*0030*/ 	.string	"Cuda compilation tools, release 13.0, V13.0.88"
        /*0030*/ 	.string	"Build cuda_13.0.r13.0/compiler.36424714_0"
        /*0030*/ 	.string	"-arch sm_100 -m 64 "



//--------------------- .note.nv.cuinfo           --------------------------
	.section	.note.nv.cuinfo,"",@"SHT_NOTE"
	.sectionflags	@"SHF_NOTE_NV_CUINFO"
        /*0018*/ 	.short	0x0002
        /*001a*/ 	.short	0x0064
        /*001c*/ 	.short	0x0082
	.zero		2


//--------------------- .nv.info                  --------------------------
	.section	.nv.info,"",@"SHT_CUDA_INFO"
	.align	4


	//----- nvinfo : EIATTR_REGCOUNT
	.align		4
        /*0000*/ 	.byte	0x04, 0x2f
        /*0002*/ 	.short	(.L_1 - .L_0)
	.align		4
.L_0:
        /*0004*/ 	.word	index@(_Z9histogramPhPii)
        /*0008*/ 	.word	0x0000000a


	//----- nvinfo : EIATTR_FRAME_SIZE
	.align		4
.L_1:
        /*000c*/ 	.byte	0x04, 0x11
        /*000e*/ 	.short	(.L_3 - .L_2)
	.align		4
.L_2:
        /*0010*/ 	.word	index@(_Z9histogramPhPii)
        /*0014*/ 	.word	0x00000000


	//----- nvinfo : EIATTR_MIN_STACK_SIZE
	.align		4
.L_3:
        /*0018*/ 	.byte	0x04, 0x12
        /*001a*/ 	.short	(.L_5 - .L_4)
	.align		4
.L_4:
        /*001c*/ 	.word	index@(_Z9histogramPhPii)
        /*0020*/ 	.word	0x00000000
.L_5:


//--------------------- .nv.compat                --------------------------
	.section	.nv.compat,"",@"SHT_CUDA_COMPAT_INFO"
	.align	4
        /*0000*/ 	.byte	0x02, 0x09, 0x00, 0x00, 0x02, 0x02, 0x01, 0x00, 0x02, 0x05, 0x05, 0x00, 0x03, 0x07, 0x01, 0x01
        /*0010*/ 	.byte	0x02, 0x03, 0x00, 0x00, 0x02, 0x06, 0x01, 0x00, 0x04, 0x0b, 0x08, 0x00, 0x09, 0x00, 0x00, 0x00
        /*0020*/ 	.byte	0x00, 0x00, 0x00, 0x00


//--------------------- .nv.info._Z9histogramPhPii --------------------------
	.section	.nv.info._Z9histogramPhPii,"",@"SHT_CUDA_INFO"
	.sectionflags	@""
	.align	4


	//----- nvinfo : EIATTR_CUDA_API_VERSION
	.align		4
        /*0000*/ 	.byte	0x04, 0x37
        /*0002*/ 	.short	(.L_7 - .L_6)
.L_6:
        /*0004*/ 	.word	0x00000082


	//----- nvinfo : EIATTR_KPARAM_INFO
	.align		4
.L_7:
        /*0008*/ 	.byte	0x04, 0x17
        /*000a*/ 	.short	(.L_9 - .L_8)
.L_8:
        /*000c*/ 	.word	0x00000000
        /*0010*/ 	.short	0x0002
        /*0012*/ 	.short	0x0010
        /*0014*/ 	.byte	0x00, 0xf0, 0x11, 0x00


	//----- nvinfo : EIATTR_KPARAM_INFO
	.align		4
.L_9:
        /*0018*/ 	.byte	0x04, 0x17
        /*001a*/ 	.short	(.L_11 - .L_10)
.L_10:
        /*001c*/ 	.word	0x00000000
        /*0020*/ 	.short	0x0001
        /*0022*/ 	.short	0x0008
        /*0024*/ 	.byte	0x00, 0xf5, 0x21, 0x00


	//----- nvinfo : EIATTR_KPARAM_INFO
	.align		4
.L_11:
        /*0028*/ 	.byte	0x04, 0x17
        /*002a*/ 	.short	(.L_13 - .L_12)
.L_12:
        /*002c*/ 	.word	0x00000000
        /*0030*/ 	.short	0x0000
        /*0032*/ 	.short	0x0000
        /*0034*/ 	.byte	0x00, 0xf5, 0x21, 0x00


	//----- nvinfo : EIATTR_SPARSE_MMA_MASK
	.align		4
.L_13:
        /*0038*/ 	.byte	0x03, 0x50
        /*003a*/ 	.short	0x0000


	//----- nvinfo : EIATTR_MAXREG_COUNT
	.align		4
        /*003c*/ 	.byte	0x03, 0x1b
        /*003e*/ 	.short	0x00ff


	//----- nvinfo : EIATTR_NUM_BARRIERS
	.align		4
        /*0040*/ 	.byte	0x02, 0x4c
        /*0042*/ 	.byte	0x01
	.zero		1


	//----- nvinfo : EIATTR_MERCURY_ISA_VERSION
	.align		4
        /*0044*/ 	.byte	0x03, 0x5f
        /*0046*/ 	.short	0x0101


	//----- nvinfo : EIATTR_VRC_CTA_INIT_COUNT
	.align		4
        /*0048*/ 	.byte	0x02, 0x4a
	.zero		1
	.zero		1


	//----- nvinfo : EIATTR_EXIT_INSTR_OFFSETS
	.align		4
        /*004c*/ 	.byte	0x04, 0x1c
        /*004e*/ 	.short	(.L_15 - .L_14)


	//   ....[0]....
.L_14:
        /*0050*/ 	.word	0x00000200


	//   ....[1]....
        /*0054*/ 	.word	0x00000260


	//----- nvinfo : EIATTR_CBANK_PARAM_SIZE
	.align		4
.L_15:
        /*0058*/ 	.byte	0x03, 0x19
        /*005a*/ 	.short	0x0014


	//----- nvinfo : EIATTR_PARAM_CBANK
	.align		4
        /*005c*/ 	.byte	0x04, 0x0a
        /*005e*/ 	.short	(.L_17 - .L_16)
	.align		4
.L_16:
        /*0060*/ 	.word	index@(.nv.constant0._Z9histogramPhPii)
        /*0064*/ 	.short	0x0380
        /*0066*/ 	.short	0x0014


	//----- nvinfo : EIATTR_SW_WAR
	.align		4
.L_17:
        /*0068*/ 	.byte	0x04, 0x36
        /*006a*/ 	.short	(.L_19 - .L_18)
.L_18:
        /*006c*/ 	.word	0x00000008
.L_19:


//--------------------- .nv.callgraph             --------------------------
	.section	.nv.callgraph,"",@"SHT_CUDA_CALLGRAPH"
	.align	4
	.sectionentsize	8
	.align		4
        /*0000*/ 	.word	0x00000000
	.align		4
        /*0004*/ 	.word	0xffffffff
	.align		4
        /*0008*/ 	.word	0x00000000
	.align		4
        /*000c*/ 	.word	0xfffffffe
	.align		4
        /*0010*/ 	.word	0x00000000
	.align		4
        /*0014*/ 	.word	0xfffffffd
	.align		4
        /*0018*/ 	.word	0x00000000
	.align		4
        /*001c*/ 	.word	0xfffffffc


//--------------------- .text._Z9histogramPhPii   --------------------------
	.section	.text._Z9histogramPhPii,"ax",@progbits
	.align	128
        .global         _Z9histogramPhPii
        .type           _Z9histogramPhPii,@function
        .size           _Z9histogramPhPii,(.L_x_1 - _Z9histogramPhPii)
        .other          _Z9histogramPhPii,@"STO_CUDA_ENTRY STV_DEFAULT"
_Z9histogramPhPii:
.text._Z9histogramPhPii:
[----:B------:R-:W-:Y:S01]  /*0000*/  LDC R1, c[0x0][0x37c] ;  /* 0x0000df00ff017b82 */ /* 0x000fe20000000800 */
[----:B------:R-:W0:Y:S01]  /*0010*/  S2R R4, SR_TID.X ;  /* 0x0000000000047919 */ /* 0x000e220000002100 */
[----:B------:R-:W0:Y:S06]  /*0020*/  LDCU UR4, c[0x0][0x360] ;  /* 0x00006c00ff0477ac */ /* 0x000e2c0008000800 */
[----:B------:R-:W1:Y:S01]  /*0030*/  S2UR UR5, SR_CTAID.Y ;  /* 0x00000000000579c3 */ /* 0x000e620000002600 */
[----:B------:R-:W0:Y:S01]  /*0040*/  S2R R5, SR_CTAID.X ;  /* 0x0000000000057919 */ /* 0x000e220000002500 */
[----:B------:R-:W2:Y:S01]  /*0050*/  LDCU UR6, c[0x0][0x390] ;  /* 0x00007200ff0677ac */ /* 0x000ea20008000800 */
[----:B------:R-:W1:Y:S01]  /*0060*/  S2R R7, SR_TID.Y ;  /* 0x0000000000077919 */ /* 0x000e620000002200 */
[----:B------:R-:W3:Y:S04]  /*0070*/  LDCU.64 UR10, c[0x0][0x380] ;  /* 0x00007000ff0a77ac */ /* 0x000ee80008000a00 */
[----:B------:R-:W1:Y:S01]  /*0080*/  LDC R2, c[0x0][0x364] ;  /* 0x0000d900ff027b82 */ /* 0x000e620000000800 */
[----:B------:R-:W4:Y:S01]  /*0090*/  LDCU.64 UR8, c[0x0][0x358] ;  /* 0x00006b00ff0877ac */ /* 0x000f220008000a00 */
[----:B0-----:R-:W-:-:S02]  /*00a0*/  IMAD R0, R5, UR4, R4 ;  /* 0x0000000405007c24 */ /* 0x001fc4000f8e0204 */
[----:B-1----:R-:W-:-:S04]  /*00b0*/  IMAD R3, R2, UR5, R7 ;  /* 0x0000000502037c24 */ /* 0x002fc8000f8e0207 */
[----:B--2---:R-:W-:-:S05]  /*00c0*/  IMAD R0, R3, UR6, R0 ;  /* 0x0000000603007c24 */ /* 0x004fca000f8e0200 */
[----:B---3--:R-:W-:-:S04]  /*00d0*/  IADD3 R2, P0, PT, R0, UR10, RZ ;  /* 0x0000000a00027c10 */ /* 0x008fc8000ff1e0ff */
[----:B------:R-:W-:-:S06]  /*00e0*/  LEA.HI.X.SX32 R3, R0, UR11, 0x1, P0 ;  /* 0x0000000b00037c11 */ /* 0x000fcc00080f0eff */
[----:B----4-:R-:W2:Y:S01]  /*00f0*/  LDG.E.U8 R3, desc[UR8][R2.64] ;  /* 0x0000000802037981 */ /* 0x010ea2000c1e1100 */
[----:B------:R-:W0:Y:S01]  /*0100*/  S2UR UR6, SR_CgaCtaId ;  /* 0x00000000000679c3 */ /* 0x000e220000008800 */
[----:B------:R-:W-:Y:S01]  /*0110*/  IMAD R0, R7, UR4, R4 ;  /* 0x0000000407007c24 */ /* 0x000fe2000f8e0204 */
[----:B------:R-:W-:Y:S02]  /*0120*/  UMOV UR4, 0x400 ;  /* 0x0000040000047882 */ /* 0x000fe40000000000 */
[----:B------:R-:W-:Y:S02]  /*0130*/  UIADD3 UR5, UPT, UPT, UR4, 0x100, URZ ;  /* 0x0000010004057890 */ /* 0x000fe4000fffe0ff */
[----:B------:R-:W-:Y:S02]  /*0140*/  ISETP.GT.U32.AND P0, PT, R0, 0xf, PT ;  /* 0x0000000f0000780c */ /* 0x000fe40003f04070 */
[----:B0-----:R-:W-:Y:S02]  /*0150*/  ULEA UR5, UR6, UR5, 0x18 ;  /* 0x0000000506057291 */ /* 0x001fe4000f8ec0ff */
[----:B------:R-:W-:-:S04]  /*0160*/  ULEA UR4, UR6, UR4, 0x18 ;  /* 0x0000000406047291 */ /* 0x000fc8000f8ec0ff */
[----:B------:R-:W-:-:S05]  /*0170*/  LEA R4, R0, UR5, 0x2 ;  /* 0x0000000500047c11 */ /* 0x000fca000f8e10ff */
[----:B--2---:R-:W-:Y:S04]  /*0180*/  STS.U8 [R0+UR4], R3 ;  /* 0x0000000300007988 */ /* 0x004fe80008000004 */
[----:B------:R-:W-:Y:S01]  /*0190*/  @!P0 STS [R4], RZ ;  /* 0x000000ff04008388 */ /* 0x000fe20000000800 */
[----:B------:R-:W-:Y:S06]  /*01a0*/  BAR.SYNC.DEFER_BLOCKING 0x0 ;  /* 0x0000000000007b1d */ /* 0x000fec0000010000 */
[----:B------:R-:W0:Y:S02]  /*01b0*/  LDS.U8 R2, [R0+UR4] ;  /* 0x0000000400027984 */ /* 0x000e240008000000 */
[----:B0-----:R-:W-:-:S04]  /*01c0*/  SHF.R.U32.HI R2, RZ, 0x4, R2 ;  /* 0x00000004ff027819 */ /* 0x001fc80000011602 */
[----:B------:R-:W-:-:S05]  /*01d0*/  LEA R2, R2, UR5, 0x2 ;  /* 0x0000000502027c11 */ /* 0x000fca000f8e10ff */
[----:B------:R0:W-:Y:S01]  /*01e0*/  ATOMS.POPC.INC.32 RZ, [R2+URZ] ;  /* 0x0000000002ff7f8c */ /* 0x0001e2000d8000ff */
[----:B------:R-:W-:Y:S06]  /*01f0*/  BAR.SYNC.DEFER_BLOCKING 0x0 ;  /* 0x0000000000007b1d */ /* 0x000fec0000010000 */
[----:B------:R-:W-:Y:S05]  /*0200*/  @P0 EXIT ;  /* 0x000000000000094d */ /* 0x000fea0003800000 */
[----:B------:R-:W1:Y:S01]  /*0210*/  LDS R7, [R4] ;  /* 0x0000000004077984 */ /* 0x000e620000000800 */
[----:B0-----:R-:W0:Y:S01]  /*0220*/  LDC.64 R2, c[0x0][0x388] ;  /* 0x0000e200ff027b82 */ /* 0x001e220000000a00 */
[----:B------:R-:W-:-:S05]  /*0230*/  LEA R5, R5, R0, 0x4 ;  /* 0x0000000005057211 */ /* 0x000fca00078e20ff */
[----:B0-----:R-:W-:-:S05]  /*0240*/  IMAD.WIDE.U32 R2, R5, 0x4, R2 ;  /* 0x0000000405027825 */ /* 0x001fca00078e0002 */
[----:B-1----:R-:W-:Y:S01]  /*0250*/  REDG.E.ADD.STRONG.GPU desc[UR8][R2.64], R7 ;  /* 0x000000070200798e */ /* 0x002fe2000c12e108 */
[----:B------:R-:W-:Y:S05]  /*0260*/  EXIT ;  /* 0x000000000000794d */ /* 0x000fea0003800000 */
.L_x_0:
[----:B------:R-:W-:-:S00]  /*0270*/  BRA `(.L_x_0) ;  /* 0xfffffffc00fc7947 */ /* 0x000fc0000383ffff */
[----:B------:R-:W-:-:S00]  /*0280*/  NOP ;  /* 0x0000000000007918 */ /* 0x000fc00000000000 */
[----:B------:R-:W-:-:S00]  /*0290*/  NOP ;  /* 0x0000000000007918 */ /* 0x000fc00000000000 */
[----:B------:R-:W-:-:S00]  /*02a0*/  NOP ;  /* 0x0000000000007918 */ /* 0x000fc00000000000 */
[----:B------:R-:W-:-:S00]  /*02b0*/  NOP ;  /* 0x0000000000007918 */ /* 0x000fc00000000000 */
[----:B------:R-:W-:-:S00]  /*02c0*/  NOP ;  /* 0x0000000000007918 */ /* 0x000fc00000000000 */
[----:B------:R-:W-:-:S00]  /*02d0*/  NOP ;  /* 0x0000000000007918 */ /* 0x000fc00000000000 */
[----:B------:R-:W-:-:S00]  /*02e0*/  NOP ;  /* 0x0000000000007918 */ /* 0x000fc00000000000 */
[----:B------:R-:W-:-:S00]  /*02f0*/  NOP ;  /* 0x0000000000007918 */ /* 0x000fc00000000000 */
.L_x_1:


//--------------------- .nv.shared._Z9histogramPhPii --------------------------
	.section	.nv.shared._Z9histogramPhPii,"aw",@nobits
	.sectionflags	@""
	.align	4
.nv.shared._Z9histogramPhPii:
	.zero		1344


//--------------------- .nv.shared.reserved.0     --------------------------
	.section	.nv.shared.reserved.0,"aw",@nobits
	.weak		__nv_reservedSMEM_offset_0_alias
	.size		__nv_reservedSMEM_offset_0_alias, 0, 64
	.other		__nv_reservedSMEM_offset_0_alias,@"STO_CUDA_RESERVED_SHARED STV_DEFAULT"
__nv_reservedSMEM_offset_0_alias:
	.zero		0
	.zero		64


//--------------------- .nv.constant0._Z9histogramPhPii --------------------------
	.section	.nv.constant0._Z9histogramPhPii,"a",@progbits
	.sectionflags	@""
	.align	4
.nv.constant0._Z9histogramPhPii:
	.zero		916


//--------------------- SYMBOLS --------------------------

	.type		.nv.reservedSmem.offset0,@object
	.size		.nv.reservedSmem.offset0,0x4
	.type		.nv.reservedSmem.cap,@object
	.size		.nv.reservedSmem.cap,0x4
